//
// Generated by NVIDIA NVVM Compiler
//
// Compiler Build ID: CL-36424714
// Cuda compilation tools, release 13.0, V13.0.88
// Based on NVVM 20.0.0
//

.version 9.0
.target sm_100
.address_size 64

	// .globl	_Z13null_ptr_test14cudaPitchedPtr
.extern .func  (.param .b32 func_retval0) vprintf
(
	.param .b64 vprintf_param_0,
	.param .b64 vprintf_param_1
)
;
.global .align 1 .b8 $str[16] = {116, 101, 115, 116, 32, 97, 114, 103, 115, 58, 32, 37, 108, 100, 10};

.visible .entry _Z13null_ptr_test14cudaPitchedPtr(
	.param .align 8 .b8 _Z13null_ptr_test14cudaPitchedPtr_param_0[32]
)
{
	.local .align 8 .b8 	__local_depot0[8];
	.reg .b64 	%SP;
	.reg .b64 	%SPL;
	.reg .pred 	%p<2>;
	.reg .b32 	%r<4>;
	.reg .b64 	%rd<9>;

	mov.u64 	%SPL, __local_depot0;
	cvta.local.u64 	%SP, %SPL;
	ld.param.u64 	%rd1, [_Z13null_ptr_test14cudaPitchedPtr_param_0];
	mov.u32 	%r1, %tid.x;
	setp.ne.s32 	%p1, %r1, 0;
	@%p1 bra 	$L__BB0_2;
	add.u64 	%rd5, %SP, 0;
	add.u64 	%rd6, %SPL, 0;
	st.local.u64 	[%rd6], %rd1;
	mov.u64 	%rd7, $str;
	cvta.global.u64 	%rd8, %rd7;
	{ // callseq 0, 0
	.param .b64 param0;
	st.param.b64 	[param0], %rd8;
	.param .b64 param1;
	st.param.b64 	[param1], %rd5;
	.param .b32 retval0;
	call.uni (retval0), 
	vprintf, 
	(
	param0, 
	param1
	);
	ld.param.b32 	%r2, [retval0];
	} // callseq 0
$L__BB0_2:
	ret;

}


// ===== COMPILED SASS (sm_100) =====

	.target	sm_100

	.elftype	@"ET_EXEC"


//--------------------- .note.nv.tkinfo           --------------------------
	.section	.note.nv.tkinfo,"",@"SHT_NOTE"
	.sectionflags	@"SHF_NOTE_NV_TKINFO"
	.tkinfo
        /*0018*/ 	.word	0x00000002
        /*0030*/ 	.string	""
        /*0030*/ 	.string	"ptxas"
        /*0030*/ 	.string	"Cuda compilation tools, release 13.0, V13.0.88"
        /*0030*/ 	.string	"Build cuda_13.0.r13.0/compiler.36424714_0"
        /*0030*/ 	.string	"-arch sm_100 -m 64 "



//--------------------- .note.nv.cuinfo           --------------------------
	.section	.note.nv.cuinfo,"",@"SHT_NOTE"
	.sectionflags	@"SHF_NOTE_NV_CUINFO"
        /*0018*/ 	.short	0x0002
        /*001a*/ 	.short	0x0064
        /*001c*/ 	.short	0x0082
	.zero		2


//--------------------- .nv.info                  --------------------------
	.section	.nv.info,"",@"SHT_CUDA_INFO"
	.align	4


	//----- nvinfo : EIATTR_REGCOUNT
	.align		4
        /*0000*/ 	.byte	0x04, 0x2f
        /*0002*/ 	.short	(.L_2 - .L_1)
	.align		4
.L_1:
        /*0004*/ 	.word	index@(_Z13null_ptr_test14cudaPitchedPtr)
        /*0008*/ 	.word	0x00000018


	//----- nvinfo : EIATTR_FRAME_SIZE
	.align		4
.L_2:
        /*000c*/ 	.byte	0x04, 0x11
        /*000e*/ 	.short	(.L_4 - .L_3)
	.align		4
.L_3:
        /*0010*/ 	.word	index@(_Z13null_ptr_test14cudaPitchedPtr)
        /*0014*/ 	.word	0x00000008


	//----- nvinfo : EIATTR_MIN_STACK_SIZE
	.align		4
.L_4:
        /*0018*/ 	.byte	0x04, 0x12
        /*001a*/ 	.short	(.L_6 - .L_5)
	.align		4
.L_5:
        /*001c*/ 	.word	index@(_Z13null_ptr_test14cudaPitchedPtr)
        /*0020*/ 	.word	0x00000008
.L_6:


//--------------------- .nv.compat                --------------------------
	.section	.nv.compat,"",@"SHT_CUDA_COMPAT_INFO"
	.align	4
        /*0000*/ 	.byte	0x02, 0x09, 0x00, 0x00, 0x02, 0x02, 0x01, 0x00, 0x02, 0x05, 0x05, 0x00, 0x03, 0x07, 0x01, 0x01
        /*0010*/ 	.byte	0x02, 0x03, 0x00, 0x00, 0x02, 0x06, 0x01, 0x00, 0x04, 0x0b, 0x08, 0x00, 0x09, 0x00, 0x00, 0x00
        /*0020*/ 	.byte	0x00, 0x00, 0x00, 0x00


//--------------------- .nv.info._Z13null_ptr_test14cudaPitchedPtr --------------------------
	.section	.nv.info._Z13null_ptr_test14cudaPitchedPtr,"",@"SHT_CUDA_INFO"
	.sectionflags	@""
	.align	4


	//----- nvinfo : EIATTR_CUDA_API_VERSION
	.align		4
        /*0000*/ 	.byte	0x04, 0x37
        /*0002*/ 	.short	(.L_8 - .L_7)
.L_7:
        /*0004*/ 	.word	0x00000082


	//----- nvinfo : EIATTR_KPARAM_INFO
	.align		4
.L_8:
        /*0008*/ 	.byte	0x04, 0x17
        /*000a*/ 	.short	(.L_10 - .L_9)
.L_9:
        /*000c*/ 	.word	0x00000000
        /*0010*/ 	.short	0x0000
        /*0012*/ 	.short	0x0000
        /*0014*/ 	.byte	0x00, 0xf0, 0x81, 0x00


	//----- nvinfo : EIATTR_SPARSE_MMA_MASK
	.align		4
.L_10:
        /*0018*/ 	.byte	0x03, 0x50
        /*001a*/ 	.short	0x0000


	//----- nvinfo : EIATTR_MAXREG_COUNT
	.align		4
        /*001c*/ 	.byte	0x03, 0x1b
        /*001e*/ 	.short	0x00ff


	//----- nvinfo : EIATTR_EXTERNS
	.align		4
        /*0020*/ 	.byte	0x04, 0x0f
        /*0022*/ 	.short	(.L_12 - .L_11)


	//   ....[0]....
	.align		4
.L_11:
        /*0024*/ 	.word	index@(vprintf)


	//----- nvinfo : EIATTR_MERCURY_ISA_VERSION
	.align		4
.L_12:
        /*0028*/ 	.byte	0x03, 0x5f
        /*002a*/ 	.short	0x0101


	//----- nvinfo : EIATTR_VRC_CTA_INIT_COUNT
	.align		4
        /*002c*/ 	.byte	0x02, 0x4a
	.zero		1
	.zero		1


	//----- nvinfo : EIATTR_SYSCALL_OFFSETS
	.align		4
        /*0030*/ 	.byte	0x04, 0x46
        /*0032*/ 	.short	(.L_14 - .L_13)


	//   ....[0]....
.L_13:
        /*0034*/ 	.word	0x00000110


	//----- nvinfo : EIATTR_EXIT_INSTR_OFFSETS
	.align		4
.L_14:
        /*0038*/ 	.byte	0x04, 0x1c
        /*003a*/ 	.short	(.L_16 - .L_15)


	//   ....[0]....
.L_15:
        /*003c*/ 	.word	0x00000080


	//   ....[1]....
        /*0040*/ 	.word	0x00000120


	//----- nvinfo : EIATTR_CRS_STACK_SIZE
	.align		4
.L_16:
        /*0044*/ 	.byte	0x04, 0x1e
        /*0046*/ 	.short	(.L_18 - .L_17)
.L_17:
        /*0048*/ 	.word	0x00000000


	//----- nvinfo : EIATTR_CBANK_PARAM_SIZE
	.align		4
.L_18:
        /*004c*/ 	.byte	0x03, 0x19
        /*004e*/ 	.short	0x0020


	//----- nvinfo : EIATTR_PARAM_CBANK
	.align		4
        /*0050*/ 	.byte	0x04, 0x0a
        /*0052*/ 	.short	(.L_20 - .L_19)
	.align		4
.L_19:
        /*0054*/ 	.word	index@(.nv.constant0._Z13null_ptr_test14cudaPitchedPtr)
        /*0058*/ 	.short	0x0380
        /*005a*/ 	.short	0x0020


	//----- nvinfo : EIATTR_SW_WAR
	.align		4
.L_20:
        /*005c*/ 	.byte	0x04, 0x36
        /*005e*/ 	.short	(.L_22 - .L_21)
.L_21:
        /*0060*/ 	.word	0x00000008
.L_22:


//--------------------- .nv.callgraph             --------------------------
	.section	.nv.callgraph,"",@"SHT_CUDA_CALLGRAPH"
	.align	4
	.sectionentsize	8
	.align		4
        /*0000*/ 	.word	0x00000000
	.align		4
        /*0004*/ 	.word	0xffffffff
	.align		4
        /*0008*/ 	.word	index@(_Z13null_ptr_test14cudaPitchedPtr)
	.align		4
        /*000c*/ 	.word	index@(vprintf)
	.align		4
        /*0010*/ 	.word	0x00000000
	.align		4
        /*0014*/ 	.word	0xfffffffe
	.align		4
        /*0018*/ 	.word	0x00000000
	.align		4
        /*001c*/ 	.word	0xfffffffd
	.align		4
        /*0020*/ 	.word	0x00000000
	.align		4
        /*0024*/ 	.word	0xfffffffc


//--------------------- .nv.constant4             --------------------------
	.section	.nv.constant4,"a",@progbits
	.align	8
	.align		8
.nv.constant4:
        /*0000*/ 	.dword	vprintf
	.align		8
        /*0008*/ 	.dword	$str


//--------------------- .text._Z13null_ptr_test14cudaPitchedPtr --------------------------
	.section	.text._Z13null_ptr_test14cudaPitchedPtr,"ax",@progbits
	.align	128
        .global         _Z13null_ptr_test14cudaPitchedPtr
        .type           _Z13null_ptr_test14cudaPitchedPtr,@function
        .size           _Z13null_ptr_test14cudaPitchedPtr,(.L_x_2 - _Z13null_ptr_test14cudaPitchedPtr)
        .other          _Z13null_ptr_test14cudaPitchedPtr,@"STO_CUDA_ENTRY STV_DEFAULT"
_Z13null_ptr_test14cudaPitchedPtr:
.text._Z13null_ptr_test14cudaPitchedPtr:
[----:B------:R-:W0:Y:S01]  /*0000*/  LDC R1, c[0x0][0x37c] ;  /* 0x0000df00ff017b82 */ /* 0x000e220000000800 */
[----:B------:R-:W1:Y:S01]  /*0010*/  S2R R0, SR_TID.X ;  /* 0x0000000000007919 */ /* 0x000e620000002100 */
[----:B------:R-:W2:Y:S01]  /*0020*/  LDCU UR4, c[0x0][0x2f8] ;  /* 0x00005f00ff0477ac */ /* 0x000ea20008000800 */
[----:B0-----:R-:W-:Y:S01]  /*0030*/  VIADD R1, R1, 0xfffffff8 ;  /* 0xfffffff801017836 */ /* 0x001fe20000000000 */
[----:B------:R-:W0:Y:S04]  /*0040*/  LDCU UR5, c[0x0][0x2fc] ;  /* 0x00005f80ff0577ac */ /* 0x000e280008000800 */
[----:B--2---:R-:W-:-:S05]  /*0050*/  IADD3 R6, P1, PT, R1, UR4, RZ ;  /* 0x0000000401067c10 */ /* 0x004fca000ff3e0ff */
[----:B0-----:R-:W-:Y:S01]  /*0060*/  IMAD.X R7, RZ, RZ, UR5, P1 ;  /* 0x00000005ff077e24 */ /* 0x001fe200088e06ff */
[----:B-1----:R-:W-:-:S13]  /*0070*/  ISETP.NE.AND P0, PT, R0, RZ, PT ;  /* 0x000000ff0000720c */ /* 0x002fda0003f05270 */
[----:B------:R-:W-:Y:S05]  /*0080*/  @P0 EXIT ;  /* 0x000000000000094d */ /* 0x000fea0003800000 */
[----:B------:R-:W0:Y:S01]  /*0090*/  LDC.64 R8, c[0x0][0x380] ;  /* 0x0000e000ff087b82 */ /* 0x000e220000000a00 */
[----:B------:R-:W-:Y:S01]  /*00a0*/  MOV R0, 0x0 ;  /* 0x0000000000007802 */ /* 0x000fe20000000f00 */
[----:B------:R-:W1:Y:S06]  /*00b0*/  LDCU.64 UR4, c[0x4][0x8] ;  /* 0x01000100ff0477ac */ /* 0x000e6c0008000a00 */
[----:B------:R2:W3:Y:S01]  /*00c0*/  LDC.64 R2, c[0x4][R0] ;  /* 0x0100000000027b82 */ /* 0x0004e20000000a00 */
[----:B-1----:R-:W-:Y:S02]  /*00d0*/  IMAD.U32 R4, RZ, RZ, UR4 ;  /* 0x00000004ff047e24 */ /* 0x002fe4000f8e00ff */
[----:B------:R-:W-:Y:S01]  /*00e0*/  IMAD.U32 R5, RZ, RZ, UR5 ;  /* 0x00000005ff057e24 */ /* 0x000fe2000f8e00ff */
[----:B0-----:R2:W-:Y:S06]  /*00f0*/  STL.64 [R1], R8 ;  /* 0x0000000801007387 */ /* 0x0015ec0000100a00 */
[----:B------:R-:W-:-:S07]  /*0100*/  LEPC R20, `(.L_x_0) ;  /* 0x000000001014794e */ /* 0x000fce0000000000 */
[----:B--23--:R-:W-:Y:S05]  /*0110*/  CALL.ABS.NOINC R2 ;  /* 0x0000000002007343 */ /* 0x00cfea0003c00000 */
.L_x_0:
[----:B------:R-:W-:Y:S05]  /*0120*/  EXIT ;  /* 0x000000000000794d */ /* 0x000fea0003800000 */
.L_x_1:
[----:B------:R-:W-:-:S00]  /*0130*/  BRA `(.L_x_1) ;  /* 0xfffffffc00fc7947 */ /* 0x000fc0000383ffff */
[----:B------:R-:W-:-:S00]  /*0140*/  NOP ;  /* 0x0000000000007918 */ /* 0x000fc00000000000 */
        /* <DEDUP_REMOVED lines=11> */
.L_x_2:


//--------------------- .nv.global.init           --------------------------
	.section	.nv.global.init,"aw",@progbits
.nv.global.init:
	.type		$str,@object
	.size		$str,(.L_0 - $str)
$str:
        /*0000*/ 	.byte	0x74, 0x65, 0x73, 0x74, 0x20, 0x61, 0x72, 0x67, 0x73, 0x3a, 0x20, 0x25, 0x6c, 0x64, 0x0a, 0x00
.L_0:


//--------------------- .nv.shared.reserved.0     --------------------------
	.section	.nv.shared.reserved.0,"aw",@nobits
	.weak		__nv_reservedSMEM_offset_0_alias
	.size		__nv_reservedSMEM_offset_0_alias, 0, 64
	.other		__nv_reservedSMEM_offset_0_alias,@"STO_CUDA_RESERVED_SHARED STV_DEFAULT"
__nv_reservedSMEM_offset_0_alias:
	.zero		0
	.zero		64


//--------------------- .nv.constant0._Z13null_ptr_test14cudaPitchedPtr --------------------------
	.section	.nv.constant0._Z13null_ptr_test14cudaPitchedPtr,"a",@progbits
	.sectionflags	@""
	.align	4
.nv.constant0._Z13null_ptr_test14cudaPitchedPtr:
	.zero		928


//--------------------- SYMBOLS --------------------------

	.type		.nv.reservedSmem.offset0,@object
	.size		.nv.reservedSmem.offset0,0x4
	.type		vprintf,@function
